//
// Generated by NVIDIA NVVM Compiler
//
// Compiler Build ID: CL-36424714
// Cuda compilation tools, release 13.0, V13.0.88
// Based on NVVM 20.0.0
//

.version 9.0
.target sm_100
.address_size 64


.entry _Z15multiplySpectraP6float2PKS_i(
	.param .u64 .ptr .align 1 _Z15multiplySpectraP6float2PKS_i_param_0,
	.param .u64 .ptr .align 1 _Z15multiplySpectraP6float2PKS_i_param_1,
	.param .u32 _Z15multiplySpectraP6float2PKS_i_param_2
)
{
	.reg .pred 	%p<7>;
	.reg .b32 	%r<31>;
	.reg .b32 	%f<46>;
	.reg .b64 	%rd<18>;

	ld.param.u64 	%rd3, [_Z15multiplySpectraP6float2PKS_i_param_0];
	ld.param.u64 	%rd4, [_Z15multiplySpectraP6float2PKS_i_param_1];
	ld.param.u32 	%r12, [_Z15multiplySpectraP6float2PKS_i_param_2];
	cvta.to.global.u64 	%rd1, %rd4;
	cvta.to.global.u64 	%rd2, %rd3;
	mov.u32 	%r13, %ntid.x;
	mov.u32 	%r14, %nctaid.x;
	mul.lo.s32 	%r1, %r13, %r14;
	mov.u32 	%r15, %ctaid.x;
	mov.u32 	%r16, %tid.x;
	mad.lo.s32 	%r29, %r15, %r13, %r16;
	setp.ge.s32 	%p1, %r29, %r12;
	@%p1 bra 	$L__BB0_7;
	add.s32 	%r17, %r29, %r1;
	max.s32 	%r18, %r12, %r17;
	setp.lt.s32 	%p2, %r17, %r12;
	selp.u32 	%r19, 1, 0, %p2;
	add.s32 	%r20, %r17, %r19;
	sub.s32 	%r21, %r18, %r20;
	div.u32 	%r22, %r21, %r1;
	add.s32 	%r3, %r22, %r19;
	and.b32  	%r23, %r3, 3;
	setp.eq.s32 	%p3, %r23, 3;
	@%p3 bra 	$L__BB0_4;
	add.s32 	%r24, %r3, 1;
	and.b32  	%r25, %r24, 3;
	neg.s32 	%r27, %r25;
$L__BB0_3:
	.pragma "nounroll";
	mul.wide.s32 	%rd5, %r29, 8;
	add.s64 	%rd6, %rd1, %rd5;
	add.s64 	%rd7, %rd2, %rd5;
	ld.global.v2.f32 	{%f1, %f2}, [%rd7];
	ld.global.v2.f32 	{%f3, %f4}, [%rd6];
	mul.f32 	%f5, %f1, %f3;
	mul.f32 	%f6, %f2, %f4;
	sub.f32 	%f7, %f5, %f6;
	mul.f32 	%f8, %f1, %f4;
	fma.rn.f32 	%f9, %f2, %f3, %f8;
	st.global.v2.f32 	[%rd7], {%f7, %f9};
	add.s32 	%r29, %r29, %r1;
	add.s32 	%r27, %r27, 1;
	setp.ne.s32 	%p4, %r27, 0;
	@%p4 bra 	$L__BB0_3;
$L__BB0_4:
	setp.lt.u32 	%p5, %r3, 3;
	@%p5 bra 	$L__BB0_7;
	mul.wide.s32 	%rd11, %r1, 8;
	shl.b32 	%r26, %r1, 2;
$L__BB0_6:
	mul.wide.s32 	%rd8, %r29, 8;
	add.s64 	%rd9, %rd2, %rd8;
	ld.global.v2.f32 	{%f10, %f11}, [%rd9];
	add.s64 	%rd10, %rd1, %rd8;
	ld.global.v2.f32 	{%f12, %f13}, [%rd10];
	mul.f32 	%f14, %f10, %f12;
	mul.f32 	%f15, %f11, %f13;
	sub.f32 	%f16, %f14, %f15;
	mul.f32 	%f17, %f10, %f13;
	fma.rn.f32 	%f18, %f11, %f12, %f17;
	st.global.v2.f32 	[%rd9], {%f16, %f18};
	add.s64 	%rd12, %rd9, %rd11;
	ld.global.v2.f32 	{%f19, %f20}, [%rd12];
	add.s64 	%rd13, %rd10, %rd11;
	ld.global.v2.f32 	{%f21, %f22}, [%rd13];
	mul.f32 	%f23, %f19, %f21;
	mul.f32 	%f24, %f20, %f22;
	sub.f32 	%f25, %f23, %f24;
	mul.f32 	%f26, %f19, %f22;
	fma.rn.f32 	%f27, %f20, %f21, %f26;
	st.global.v2.f32 	[%rd12], {%f25, %f27};
	add.s64 	%rd14, %rd12, %rd11;
	ld.global.v2.f32 	{%f28, %f29}, [%rd14];
	add.s64 	%rd15, %rd13, %rd11;
	ld.global.v2.f32 	{%f30, %f31}, [%rd15];
	mul.f32 	%f32, %f28, %f30;
	mul.f32 	%f33, %f29, %f31;
	sub.f32 	%f34, %f32, %f33;
	mul.f32 	%f35, %f28, %f31;
	fma.rn.f32 	%f36, %f29, %f30, %f35;
	st.global.v2.f32 	[%rd14], {%f34, %f36};
	add.s64 	%rd16, %rd14, %rd11;
	ld.global.v2.f32 	{%f37, %f38}, [%rd16];
	add.s64 	%rd17, %rd15, %rd11;
	ld.global.v2.f32 	{%f39, %f40}, [%rd17];
	mul.f32 	%f41, %f37, %f39;
	mul.f32 	%f42, %f38, %f40;
	sub.f32 	%f43, %f41, %f42;
	mul.f32 	%f44, %f37, %f40;
	fma.rn.f32 	%f45, %f38, %f39, %f44;
	st.global.v2.f32 	[%rd16], {%f43, %f45};
	add.s32 	%r29, %r26, %r29;
	setp.lt.s32 	%p6, %r29, %r12;
	@%p6 bra 	$L__BB0_6;
$L__BB0_7:
	ret;

}


// ===== COMPILED SASS (sm_100) =====

	.target	sm_100

	.elftype	@"ET_EXEC"


//--------------------- .note.nv.tkinfo           --------------------------
	.section	.note.nv.tkinfo,"",@"SHT_NOTE"
	.sectionflags	@"SHF_NOTE_NV_TKINFO"
	.tkinfo
        /*0018*/ 	.word	0x00000002
        /*0030*/ 	.string	""
        /*0030*/ 	.string	"ptxas"
        /*0030*/ 	.string	"Cuda compilation tools, release 13.0, V13.0.88"
        /*0030*/ 	.string	"Build cuda_13.0.r13.0/compiler.36424714_0"
        /*0030*/ 	.string	"-arch sm_100 -m 64 "



//--------------------- .note.nv.cuinfo           --------------------------
	.section	.note.nv.cuinfo,"",@"SHT_NOTE"
	.sectionflags	@"SHF_NOTE_NV_CUINFO"
        /*0018*/ 	.short	0x0002
        /*001a*/ 	.short	0x0064
        /*001c*/ 	.short	0x0082
	.zero		2


//--------------------- .nv.info                  --------------------------
	.section	.nv.info,"",@"SHT_CUDA_INFO"
	.align	4


	//----- nvinfo : EIATTR_REGCOUNT
	.align		4
        /*0000*/ 	.byte	0x04, 0x2f
        /*0002*/ 	.short	(.L_1 - .L_0)
	.align		4
.L_0:
        /*0004*/ 	.word	index@(_Z15multiplySpectraP6float2PKS_i)
        /*0008*/ 	.word	0x0000001a


	//----- nvinfo : EIATTR_FRAME_SIZE
	.align		4
.L_1:
        /*000c*/ 	.byte	0x04, 0x11
        /*000e*/ 	.short	(.L_3 - .L_2)
	.align		4
.L_2:
        /*0010*/ 	.word	index@(_Z15multiplySpectraP6float2PKS_i)
        /*0014*/ 	.word	0x00000000


	//----- nvinfo : EIATTR_MIN_STACK_SIZE
	.align		4
.L_3:
        /*0018*/ 	.byte	0x04, 0x12
        /*001a*/ 	.short	(.L_5 - .L_4)
	.align		4
.L_4:
        /*001c*/ 	.word	index@(_Z15multiplySpectraP6float2PKS_i)
        /*0020*/ 	.word	0x00000000
.L_5:


//--------------------- .nv.compat                --------------------------
	.section	.nv.compat,"",@"SHT_CUDA_COMPAT_INFO"
	.align	4
        /*0000*/ 	.byte	0x02, 0x09, 0x00, 0x00, 0x02, 0x02, 0x01, 0x00, 0x02, 0x05, 0x05, 0x00, 0x03, 0x07, 0x01, 0x01
        /*0010*/ 	.byte	0x02, 0x03, 0x00, 0x00, 0x02, 0x06, 0x01, 0x00, 0x04, 0x0b, 0x08, 0x00, 0x09, 0x00, 0x00, 0x00
        /*0020*/ 	.byte	0x00, 0x00, 0x00, 0x00


//--------------------- .nv.info._Z15multiplySpectraP6float2PKS_i --------------------------
	.section	.nv.info._Z15multiplySpectraP6float2PKS_i,"",@"SHT_CUDA_INFO"
	.sectionflags	@""
	.align	4


	//----- nvinfo : EIATTR_CUDA_API_VERSION
	.align		4
        /*0000*/ 	.byte	0x04, 0x37
        /*0002*/ 	.short	(.L_7 - .L_6)
.L_6:
        /*0004*/ 	.word	0x00000082


	//----- nvinfo : EIATTR_KPARAM_INFO
	.align		4
.L_7:
        /*0008*/ 	.byte	0x04, 0x17
        /*000a*/ 	.short	(.L_9 - .L_8)
.L_8:
        /*000c*/ 	.word	0x00000000
        /*0010*/ 	.short	0x0002
        /*0012*/ 	.short	0x0010
        /*0014*/ 	.byte	0x00, 0xf0, 0x11, 0x00


	//----- nvinfo : EIATTR_KPARAM_INFO
	.align		4
.L_9:
        /*0018*/ 	.byte	0x04, 0x17
        /*001a*/ 	.short	(.L_11 - .L_10)
.L_10:
        /*001c*/ 	.word	0x00000000
        /*0020*/ 	.short	0x0001
        /*0022*/ 	.short	0x0008
        /*0024*/ 	.byte	0x00, 0xf5, 0x21, 0x00


	//----- nvinfo : EIATTR_KPARAM_INFO
	.align		4
.L_11:
        /*0028*/ 	.byte	0x04, 0x17
        /*002a*/ 	.short	(.L_13 - .L_12)
.L_12:
        /*002c*/ 	.word	0x00000000
        /*0030*/ 	.short	0x0000
        /*0032*/ 	.short	0x0000
        /*0034*/ 	.byte	0x00, 0xf5, 0x21, 0x00


	//----- nvinfo : EIATTR_SPARSE_MMA_MASK
	.align		4
.L_13:
        /*0038*/ 	.byte	0x03, 0x50
        /*003a*/ 	.short	0x0000


	//----- nvinfo : EIATTR_MAXREG_COUNT
	.align		4
        /*003c*/ 	.byte	0x03, 0x1b
        /*003e*/ 	.short	0x00ff


	//----- nvinfo : EIATTR_MERCURY_ISA_VERSION
	.align		4
        /*0040*/ 	.byte	0x03, 0x5f
        /*0042*/ 	.short	0x0101


	//----- nvinfo : EIATTR_VRC_CTA_INIT_COUNT
	.align		4
        /*0044*/ 	.byte	0x02, 0x4a
	.zero		1
	.zero		1


	//----- nvinfo : EIATTR_EXIT_INSTR_OFFSETS
	.align		4
        /*0048*/ 	.byte	0x04, 0x1c
        /*004a*/ 	.short	(.L_15 - .L_14)


	//   ....[0]....
.L_14:
        /*004c*/ 	.word	0x00000090


	//   ....[1]....
        /*0050*/ 	.word	0x000003d0


	//   ....[2]....
        /*0054*/ 	.word	0x00000650


	//----- nvinfo : EIATTR_CRS_STACK_SIZE
	.align		4
.L_15:
        /*0058*/ 	.byte	0x04, 0x1e
        /*005a*/ 	.short	(.L_17 - .L_16)
.L_16:
        /*005c*/ 	.word	0x00000000


	//----- nvinfo : EIATTR_CBANK_PARAM_SIZE
	.align		4
.L_17:
        /*0060*/ 	.byte	0x03, 0x19
        /*0062*/ 	.short	0x0014


	//----- nvinfo : EIATTR_PARAM_CBANK
	.align		4
        /*0064*/ 	.byte	0x04, 0x0a
        /*0066*/ 	.short	(.L_19 - .L_18)
	.align		4
.L_18:
        /*0068*/ 	.word	index@(.nv.constant0._Z15multiplySpectraP6float2PKS_i)
        /*006c*/ 	.short	0x0380
        /*006e*/ 	.short	0x0014


	//----- nvinfo : EIATTR_SW_WAR
	.align		4
.L_19:
        /*0070*/ 	.byte	0x04, 0x36
        /*0072*/ 	.short	(.L_21 - .L_20)
.L_20:
        /*0074*/ 	.word	0x00000008
.L_21:


//--------------------- .nv.callgraph             --------------------------
	.section	.nv.callgraph,"",@"SHT_CUDA_CALLGRAPH"
	.align	4
	.sectionentsize	8
	.align		4
        /*0000*/ 	.word	0x00000000
	.align		4
        /*0004*/ 	.word	0xffffffff
	.align		4
        /*0008*/ 	.word	0x00000000
	.align		4
        /*000c*/ 	.word	0xfffffffe
	.align		4
        /*0010*/ 	.word	0x00000000
	.align		4
        /*0014*/ 	.word	0xfffffffd
	.align		4
        /*0018*/ 	.word	0x00000000
	.align		4
        /*001c*/ 	.word	0xfffffffc


//--------------------- .text._Z15multiplySpectraP6float2PKS_i --------------------------
	.section	.text._Z15multiplySpectraP6float2PKS_i,"ax",@progbits
	.align	128
.text._Z15multiplySpectraP6float2PKS_i:
        .type           _Z15multiplySpectraP6float2PKS_i,@function
        .size           _Z15multiplySpectraP6float2PKS_i,(.L_x_5 - _Z15multiplySpectraP6float2PKS_i)
        .other          _Z15multiplySpectraP6float2PKS_i,@"STO_CUDA_ENTRY STV_DEFAULT"
_Z15multiplySpectraP6float2PKS_i:
[----:B------:R-:W-:Y:S01]  /*0000*/  LDC R1, c[0x0][0x37c] ;  /* 0x0000df00ff017b82 */ /* 0x000fe20000000800 */
[----:B------:R-:W0:Y:S01]  /*0010*/  S2R R7, SR_CTAID.X ;  /* 0x0000000000077919 */ /* 0x000e220000002500 */
[----:B------:R-:W1:Y:S06]  /*0020*/  LDCU UR4, c[0x0][0x360] ;  /* 0x00006c00ff0477ac */ /* 0x000e6c0008000800 */
[----:B------:R-:W1:Y:S01]  /*0030*/  LDC R0, c[0x0][0x370] ;  /* 0x0000dc00ff007b82 */ /* 0x000e620000000800 */
[----:B------:R-:W0:Y:S01]  /*0040*/  S2R R2, SR_TID.X ;  /* 0x0000000000027919 */ /* 0x000e220000002100 */
[----:B------:R-:W2:Y:S01]  /*0050*/  LDCU UR6, c[0x0][0x390] ;  /* 0x00007200ff0677ac */ /* 0x000ea20008000800 */
[----:B-1----:R-:W-:-:S02]  /*0060*/  IMAD R0, R0, UR4, RZ ;  /* 0x0000000400007c24 */ /* 0x002fc4000f8e02ff */
[----:B0-----:R-:W-:-:S05]  /*0070*/  IMAD R7, R7, UR4, R2 ;  /* 0x0000000407077c24 */ /* 0x001fca000f8e0202 */
[----:B--2---:R-:W-:-:S13]  /*0080*/  ISETP.GE.AND P0, PT, R7, UR6, PT ;  /* 0x0000000607007c0c */ /* 0x004fda000bf06270 */
[----:B------:R-:W-:Y:S05]  /*0090*/  @P0 EXIT ;  /* 0x000000000000094d */ /* 0x000fea0003800000 */
[----:B------:R-:W0:Y:S01]  /*00a0*/  I2F.U32.RP R8, R0 ;  /* 0x0000000000087306 */ /* 0x000e220000209000 */
[----:B------:R-:W-:Y:S01]  /*00b0*/  IADD3 R4, PT, PT, R0, R7, RZ ;  /* 0x0000000700047210 */ /* 0x000fe20007ffe0ff */
[----:B------:R-:W1:Y:S01]  /*00c0*/  LDCU.64 UR4, c[0x0][0x358] ;  /* 0x00006b00ff0477ac */ /* 0x000e620008000a00 */
[----:B------:R-:W-:Y:S01]  /*00d0*/  IADD3 R9, PT, PT, RZ, -R0, RZ ;  /* 0x80000000ff097210 */ /* 0x000fe20007ffe0ff */
[----:B------:R-:W-:Y:S01]  /*00e0*/  BSSY.RECONVERGENT B0, `(.L_x_0) ;  /* 0x000002e000007945 */ /* 0x000fe20003800200 */
[C---:B------:R-:W-:Y:S02]  /*00f0*/  ISETP.GE.AND P0, PT, R4.reuse, UR6, PT ;  /* 0x0000000604007c0c */ /* 0x040fe4000bf06270 */
[----:B------:R-:W-:Y:S02]  /*0100*/  VIMNMX R5, PT, PT, R4, UR6, !PT ;  /* 0x0000000604057c48 */ /* 0x000fe4000ffe0100 */
[----:B------:R-:W-:Y:S02]  /*0110*/  SEL R6, RZ, 0x1, P0 ;  /* 0x00000001ff067807 */ /* 0x000fe40000000000 */
[----:B------:R-:W-:-:S02]  /*0120*/  ISETP.NE.U32.AND P2, PT, R0, RZ, PT ;  /* 0x000000ff0000720c */ /* 0x000fc40003f45070 */
[----:B------:R-:W-:Y:S01]  /*0130*/  IADD3 R5, PT, PT, R5, -R4, -R6 ;  /* 0x8000000405057210 */ /* 0x000fe20007ffe806 */
[----:B0-----:R-:W0:Y:S02]  /*0140*/  MUFU.RCP R8, R8 ;  /* 0x0000000800087308 */ /* 0x001e240000001000 */
[----:B0-----:R-:W-:-:S06]  /*0150*/  IADD3 R2, PT, PT, R8, 0xffffffe, RZ ;  /* 0x0ffffffe08027810 */ /* 0x001fcc0007ffe0ff */
[----:B------:R0:W2:Y:S02]  /*0160*/  F2I.FTZ.U32.TRUNC.NTZ R3, R2 ;  /* 0x0000000200037305 */ /* 0x0000a4000021f000 */
[----:B0-----:R-:W-:Y:S02]  /*0170*/  HFMA2 R2, -RZ, RZ, 0, 0 ;  /* 0x00000000ff027431 */ /* 0x001fe400000001ff */
[----:B--2---:R-:W-:-:S04]  /*0180*/  IMAD R9, R9, R3, RZ ;  /* 0x0000000309097224 */ /* 0x004fc800078e02ff */
[----:B------:R-:W-:-:S06]  /*0190*/  IMAD.HI.U32 R8, R3, R9, R2 ;  /* 0x0000000903087227 */ /* 0x000fcc00078e0002 */
[----:B------:R-:W-:-:S05]  /*01a0*/  IMAD.HI.U32 R9, R8, R5, RZ ;  /* 0x0000000508097227 */ /* 0x000fca00078e00ff */
[----:B------:R-:W-:-:S05]  /*01b0*/  IADD3 R2, PT, PT, -R9, RZ, RZ ;  /* 0x000000ff09027210 */ /* 0x000fca0007ffe1ff */
[----:B------:R-:W-:Y:S02]  /*01c0*/  IMAD R5, R0, R2, R5 ;  /* 0x0000000200057224 */ /* 0x000fe400078e0205 */
[----:B------:R-:W0:Y:S03]  /*01d0*/  LDC.64 R2, c[0x0][0x388] ;  /* 0x0000e200ff027b82 */ /* 0x000e260000000a00 */
[----:B------:R-:W-:-:S13]  /*01e0*/  ISETP.GE.U32.AND P0, PT, R5, R0, PT ;  /* 0x000000000500720c */ /* 0x000fda0003f06070 */
[----:B------:R-:W-:Y:S02]  /*01f0*/  @P0 IADD3 R5, PT, PT, -R0, R5, RZ ;  /* 0x0000000500050210 */ /* 0x000fe40007ffe1ff */
[----:B------:R-:W-:Y:S02]  /*0200*/  @P0 IADD3 R9, PT, PT, R9, 0x1, RZ ;  /* 0x0000000109090810 */ /* 0x000fe40007ffe0ff */
[----:B------:R-:W-:Y:S02]  /*0210*/  ISETP.GE.U32.AND P1, PT, R5, R0, PT ;  /* 0x000000000500720c */ /* 0x000fe40003f26070 */
[----:B------:R-:W2:Y:S11]  /*0220*/  LDC.64 R4, c[0x0][0x380] ;  /* 0x0000e000ff047b82 */ /* 0x000eb60000000a00 */
[----:B------:R-:W-:-:S02]  /*0230*/  @P1 IADD3 R9, PT, PT, R9, 0x1, RZ ;  /* 0x0000000109091810 */ /* 0x000fc40007ffe0ff */
[----:B------:R-:W-:-:S04]  /*0240*/  @!P2 LOP3.LUT R9, RZ, R0, RZ, 0x33, !PT ;  /* 0x00000000ff09a212 */ /* 0x000fc800078e33ff */
[----:B------:R-:W-:-:S04]  /*0250*/  IADD3 R6, PT, PT, R6, R9, RZ ;  /* 0x0000000906067210 */ /* 0x000fc80007ffe0ff */
[C---:B------:R-:W-:Y:S02]  /*0260*/  LOP3.LUT R8, R6.reuse, 0x3, RZ, 0xc0, !PT ;  /* 0x0000000306087812 */ /* 0x040fe400078ec0ff */
[----:B------:R-:W-:Y:S02]  /*0270*/  ISETP.GE.U32.AND P1, PT, R6, 0x3, PT ;  /* 0x000000030600780c */ /* 0x000fe40003f26070 */
[----:B------:R-:W-:-:S13]  /*0280*/  ISETP.NE.AND P0, PT, R8, 0x3, PT ;  /* 0x000000030800780c */ /* 0x000fda0003f05270 */
[----:B01----:R-:W-:Y:S05]  /*0290*/  @!P0 BRA `(.L_x_1) ;  /* 0x0000000000488947 */ /* 0x003fea0003800000 */
[----:B------:R-:W0:Y:S01]  /*02a0*/  LDC.64 R8, c[0x0][0x380] ;  /* 0x0000e000ff087b82 */ /* 0x000e220000000a00 */
[----:B------:R-:W-:-:S04]  /*02b0*/  IADD3 R6, PT, PT, R6, 0x1, RZ ;  /* 0x0000000106067810 */ /* 0x000fc80007ffe0ff */
[----:B------:R-:W-:-:S03]  /*02c0*/  LOP3.LUT R6, R6, 0x3, RZ, 0xc0, !PT ;  /* 0x0000000306067812 */ /* 0x000fc600078ec0ff */
[----:B------:R-:W1:Y:S01]  /*02d0*/  LDC.64 R10, c[0x0][0x388] ;  /* 0x0000e200ff0a7b82 */ /* 0x000e620000000a00 */
[----:B------:R-:W-:-:S07]  /*02e0*/  IADD3 R6, PT, PT, -R6, RZ, RZ ;  /* 0x000000ff06067210 */ /* 0x000fce0007ffe1ff */
.L_x_2:
[----:B-1----:R-:W-:-:S04]  /*02f0*/  IMAD.WIDE R12, R7, 0x8, R10 ;  /* 0x00000008070c7825 */ /* 0x002fc800078e020a */
[----:B0--3--:R-:W-:Y:S02]  /*0300*/  IMAD.WIDE R14, R7, 0x8, R8 ;  /* 0x00000008070e7825 */ /* 0x009fe400078e0208 */
[----:B------:R-:W3:Y:S04]  /*0310*/  LDG.E.64 R12, desc[UR4][R12.64] ;  /* 0x000000040c0c7981 */ /* 0x000ee8000c1e1b00 */
[----:B------:R-:W3:Y:S01]  /*0320*/  LDG.E.64 R16, desc[UR4][R14.64] ;  /* 0x000000040e107981 */ /* 0x000ee2000c1e1b00 */
[----:B------:R-:W-:Y:S02]  /*0330*/  IADD3 R6, PT, PT, R6, 0x1, RZ ;  /* 0x0000000106067810 */ /* 0x000fe40007ffe0ff */
[----:B------:R-:W-:Y:S02]  /*0340*/  IADD3 R7, PT, PT, R0, R7, RZ ;  /* 0x0000000700077210 */ /* 0x000fe40007ffe0ff */
[----:B------:R-:W-:Y:S01]  /*0350*/  ISETP.NE.AND P0, PT, R6, RZ, PT ;  /* 0x000000ff0600720c */ /* 0x000fe20003f05270 */
[-C--:B---3--:R-:W-:Y:S01]  /*0360*/  FMUL R19, R17, R13.reuse ;  /* 0x0000000d11137220 */ /* 0x088fe20000400000 */
[----:B------:R-:W-:-:S03]  /*0370*/  FMUL R18, R16, R13 ;  /* 0x0000000d10127220 */ /* 0x000fc60000400000 */
[-C--:B------:R-:W-:Y:S01]  /*0380*/  FFMA R16, R16, R12.reuse, -R19 ;  /* 0x0000000c10107223 */ /* 0x080fe20000000813 */
[----:B------:R-:W-:-:S05]  /*0390*/  FFMA R17, R17, R12, R18 ;  /* 0x0000000c11117223 */ /* 0x000fca0000000012 */
[----:B------:R3:W-:Y:S02]  /*03a0*/  STG.E.64 desc[UR4][R14.64], R16 ;  /* 0x000000100e007986 */ /* 0x0007e4000c101b04 */
[----:B------:R-:W-:Y:S05]  /*03b0*/  @P0 BRA `(.L_x_2) ;  /* 0xfffffffc00cc0947 */ /* 0x000fea000383ffff */
.L_x_1:
[----:B------:R-:W-:Y:S05]  /*03c0*/  BSYNC.RECONVERGENT B0 ;  /* 0x0000000000007941 */ /* 0x000fea0003800200 */
.L_x_0:
[----:B------:R-:W-:Y:S05]  /*03d0*/  @!P1 EXIT ;  /* 0x000000000000994d */ /* 0x000fea0003800000 */
.L_x_3:
[----:B0-----:R-:W-:-:S04]  /*03e0*/  IMAD.WIDE R10, R7, 0x8, R2 ;  /* 0x00000008070a7825 */ /* 0x001fc800078e0202 */
[----:B--23--:R-:W-:Y:S01]  /*03f0*/  IMAD.WIDE R16, R7, 0x8, R4 ;  /* 0x0000000807107825 */ /* 0x00cfe200078e0204 */
[----:B------:R-:W2:Y:S04]  /*0400*/  LDG.E.64 R12, desc[UR4][R10.64] ;  /* 0x000000040a0c7981 */ /* 0x000ea8000c1e1b00 */
[----:B------:R-:W2:Y:S02]  /*0410*/  LDG.E.64 R8, desc[UR4][R16.64] ;  /* 0x0000000410087981 */ /* 0x000ea4000c1e1b00 */
[-C--:B--2---:R-:W-:Y:S01]  /*0420*/  FMUL R15, R9, R13.reuse ;  /* 0x0000000d090f7220 */ /* 0x084fe20000400000 */
[----:B------:R-:W-:-:S03]  /*0430*/  FMUL R6, R8, R13 ;  /* 0x0000000d08067220 */ /* 0x000fc60000400000 */
[-C--:B------:R-:W-:Y:S01]  /*0440*/  FFMA R18, R8, R12.reuse, -R15 ;  /* 0x0000000c08127223 */ /* 0x080fe2000000080f */
[----:B------:R-:W-:Y:S01]  /*0450*/  FFMA R19, R9, R12, R6 ;  /* 0x0000000c09137223 */ /* 0x000fe20000000006 */
[----:B------:R-:W-:-:S04]  /*0460*/  IMAD.WIDE R12, R0, 0x8, R10 ;  /* 0x00000008000c7825 */ /* 0x000fc800078e020a */
[----:B------:R-:W-:Y:S01]  /*0470*/  IMAD.WIDE R8, R0, 0x8, R16 ;  /* 0x0000000800087825 */ /* 0x000fe200078e0210 */
[----:B------:R0:W-:Y:S04]  /*0480*/  STG.E.64 desc[UR4][R16.64], R18 ;  /* 0x0000001210007986 */ /* 0x0001e8000c101b04 */
        /* <DEDUP_REMOVED lines=10> */
[----:B0-----:R-:W2:Y:S02]  /*0530*/  LDG.E.64 R16, desc[UR4][R10.64] ;  /* 0x000000040a107981 */ /* 0x001ea4000c1e1b00 */
[-C--:B--2---:R-:W-:Y:S01]  /*0540*/  FMUL R13, R17, R21.reuse ;  /* 0x00000015110d7220 */ /* 0x084fe20000400000 */
[----:B------:R-:W-:-:S03]  /*0550*/  FMUL R6, R16, R21 ;  /* 0x0000001510067220 */ /* 0x000fc60000400000 */
[-C--:B------:R-:W-:Y:S01]  /*0560*/  FFMA R18, R16, R20.reuse, -R13 ;  /* 0x0000001410127223 */ /* 0x080fe2000000080d */
[----:B------:R-:W-:Y:S01]  /*0570*/  FFMA R19, R17, R20, R6 ;  /* 0x0000001411137223 */ /* 0x000fe20000000006 */
[----:B------:R-:W-:-:S04]  /*0580*/  IMAD.WIDE R16, R0, 0x8, R14 ;  /* 0x0000000800107825 */ /* 0x000fc800078e020e */
[C---:B------:R-:W-:Y:S01]  /*0590*/  IMAD.WIDE R12, R0.reuse, 0x8, R10 ;  /* 0x00000008000c7825 */ /* 0x040fe200078e020a */
[----:B------:R0:W-:Y:S04]  /*05a0*/  STG.E.64 desc[UR4][R10.64], R18 ;  /* 0x000000120a007986 */ /* 0x0001e8000c101b04 */
[----:B------:R-:W2:Y:S04]  /*05b0*/  LDG.E.64 R16, desc[UR4][R16.64] ;  /* 0x0000000410107981 */ /* 0x000ea8000c1e1b00 */
[----:B-1----:R-:W2:Y:S01]  /*05c0*/  LDG.E.64 R8, desc[UR4][R12.64] ;  /* 0x000000040c087981 */ /* 0x002ea2000c1e1b00 */
[----:B------:R-:W-:-:S04]  /*05d0*/  LEA R7, R0, R7, 0x2 ;  /* 0x0000000700077211 */ /* 0x000fc800078e10ff */
[----:B------:R-:W-:Y:S01]  /*05e0*/  ISETP.GE.AND P0, PT, R7, UR6, PT ;  /* 0x0000000607007c0c */ /* 0x000fe2000bf06270 */
[-C--:B--2---:R-:W-:Y:S01]  /*05f0*/  FMUL R15, R9, R17.reuse ;  /* 0x00000011090f7220 */ /* 0x084fe20000400000 */
[----:B------:R-:W-:-:S03]  /*0600*/  FMUL R6, R8, R17 ;  /* 0x0000001108067220 */ /* 0x000fc60000400000 */
[-C--:B------:R-:W-:Y:S01]  /*0610*/  FFMA R8, R8, R16.reuse, -R15 ;  /* 0x0000001008087223 */ /* 0x080fe2000000080f */
[----:B------:R-:W-:-:S05]  /*0620*/  FFMA R9, R9, R16, R6 ;  /* 0x0000001009097223 */ /* 0x000fca0000000006 */
[----:B------:R0:W-:Y:S02]  /*0630*/  STG.E.64 desc[UR4][R12.64], R8 ;  /* 0x000000080c007986 */ /* 0x0001e4000c101b04 */
[----:B------:R-:W-:Y:S05]  /*0640*/  @!P0 BRA `(.L_x_3) ;  /* 0xfffffffc00648947 */ /* 0x000fea000383ffff */
[----:B------:R-:W-:Y:S05]  /*0650*/  EXIT ;  /* 0x000000000000794d */ /* 0x000fea0003800000 */
.L_x_4:
[----:B------:R-:W-:-:S00]  /*0660*/  BRA `(.L_x_4) ;  /* 0xfffffffc00fc7947 */ /* 0x000fc0000383ffff */
[----:B------:R-:W-:-:S00]  /*0670*/  NOP ;  /* 0x0000000000007918 */ /* 0x000fc00000000000 */
        /* <DEDUP_REMOVED lines=8> */
.L_x_5:


//--------------------- .nv.shared.reserved.0     --------------------------
	.section	.nv.shared.reserved.0,"aw",@nobits
	.weak		__nv_reservedSMEM_offset_0_alias
	.size		__nv_reservedSMEM_offset_0_alias, 0, 64
	.other		__nv_reservedSMEM_offset_0_alias,@"STO_CUDA_RESERVED_SHARED STV_DEFAULT"
__nv_reservedSMEM_offset_0_alias:
	.zero		0
	.zero		64


//--------------------- .nv.constant0._Z15multiplySpectraP6float2PKS_i --------------------------
	.section	.nv.constant0._Z15multiplySpectraP6float2PKS_i,"a",@progbits
	.sectionflags	@""
	.align	4
.nv.constant0._Z15multiplySpectraP6float2PKS_i:
	.zero		916


//--------------------- SYMBOLS --------------------------

	.type		.nv.reservedSmem.offset0,@object
	.size		.nv.reservedSmem.offset0,0x4
